//
// Generated by NVIDIA NVVM Compiler
//
// Compiler Build ID: CL-36424714
// Cuda compilation tools, release 13.0, V13.0.88
// Based on NVVM 20.0.0
//

.version 9.0
.target sm_100
.address_size 64

	// .globl	_Z16mandelbrotKernelPjddddddi
.const .align 4 .b8 c_Pallete[64];

.visible .entry _Z16mandelbrotKernelPjddddddi(
	.param .u64 .ptr .align 1 _Z16mandelbrotKernelPjddddddi_param_0,
	.param .f64 _Z16mandelbrotKernelPjddddddi_param_1,
	.param .f64 _Z16mandelbrotKernelPjddddddi_param_2,
	.param .f64 _Z16mandelbrotKernelPjddddddi_param_3,
	.param .f64 _Z16mandelbrotKernelPjddddddi_param_4,
	.param .f64 _Z16mandelbrotKernelPjddddddi_param_5,
	.param .f64 _Z16mandelbrotKernelPjddddddi_param_6,
	.param .u32 _Z16mandelbrotKernelPjddddddi_param_7
)
{
	.reg .pred 	%p<14>;
	.reg .b32 	%r<27>;
	.reg .b64 	%rd<13>;
	.reg .b64 	%fd<32>;

	ld.param.u64 	%rd1, [_Z16mandelbrotKernelPjddddddi_param_0];
	ld.param.f64 	%fd16, [_Z16mandelbrotKernelPjddddddi_param_1];
	ld.param.f64 	%fd17, [_Z16mandelbrotKernelPjddddddi_param_4];
	ld.param.f64 	%fd18, [_Z16mandelbrotKernelPjddddddi_param_5];
	ld.param.f64 	%fd19, [_Z16mandelbrotKernelPjddddddi_param_6];
	ld.param.u32 	%r8, [_Z16mandelbrotKernelPjddddddi_param_7];
	mov.u32 	%r10, %ntid.x;
	mov.u32 	%r11, %ctaid.x;
	mov.u32 	%r12, %tid.x;
	mad.lo.s32 	%r1, %r10, %r11, %r12;
	mul.hi.s32 	%r13, %r1, -2004318071;
	add.s32 	%r14, %r13, %r1;
	shr.u32 	%r15, %r14, 31;
	shr.s32 	%r16, %r14, 10;
	add.s32 	%r17, %r16, %r15;
	mul.lo.s32 	%r18, %r17, 1920;
	sub.s32 	%r19, %r1, %r18;
	cvt.rn.f64.s32 	%fd20, %r19;
	fma.rn.f64 	%fd1, %fd18, %fd20, %fd16;
	cvt.rn.f64.s32 	%fd21, %r17;
	mul.f64 	%fd22, %fd19, %fd21;
	sub.f64 	%fd2, %fd17, %fd22;
	setp.gt.s32 	%p13, %r8, 0;
	setp.lt.s32 	%p4, %r8, 1;
	mul.f64 	%fd28, %fd1, %fd1;
	mul.f64 	%fd27, %fd2, %fd2;
	add.f64 	%fd31, %fd28, %fd27;
	setp.gtu.f64 	%p5, %fd31, 0d4010000000000000;
	mov.b32 	%r25, 0;
	or.pred  	%p6, %p4, %p5;
	@%p6 bra 	$L__BB0_3;
	mov.b32 	%r25, 0;
	mov.f64 	%fd29, %fd2;
	mov.f64 	%fd30, %fd1;
$L__BB0_2:
	sub.f64 	%fd24, %fd28, %fd27;
	add.f64 	%fd10, %fd1, %fd24;
	add.f64 	%fd25, %fd30, %fd30;
	fma.rn.f64 	%fd29, %fd25, %fd29, %fd2;
	add.s32 	%r25, %r25, 1;
	setp.lt.s32 	%p13, %r25, %r8;
	mul.f64 	%fd28, %fd10, %fd10;
	mul.f64 	%fd27, %fd29, %fd29;
	add.f64 	%fd31, %fd28, %fd27;
	setp.le.f64 	%p7, %fd31, 0d4010000000000000;
	and.pred  	%p8, %p13, %p7;
	mov.f64 	%fd30, %fd10;
	@%p8 bra 	$L__BB0_2;
$L__BB0_3:
	setp.leu.f64 	%p9, %fd31, 0d4010000000000000;
	@%p9 bra 	$L__BB0_5;
	shl.b32 	%r23, %r25, 2;
	cvt.u64.u32 	%rd6, %r23;
	and.b64  	%rd7, %rd6, 60;
	mov.u64 	%rd8, c_Pallete;
	add.s64 	%rd9, %rd8, %rd7;
	ld.const.u32 	%r26, [%rd9];
	bra.uni 	$L__BB0_7;
$L__BB0_5:
	setp.eq.s32 	%p10, %r25, 0;
	not.pred 	%p11, %p13;
	mov.b32 	%r26, 255;
	or.pred  	%p12, %p10, %p11;
	@%p12 bra 	$L__BB0_7;
	shl.b32 	%r22, %r25, 2;
	cvt.u64.u32 	%rd2, %r22;
	and.b64  	%rd3, %rd2, 60;
	mov.u64 	%rd4, c_Pallete;
	add.s64 	%rd5, %rd4, %rd3;
	ld.const.u32 	%r26, [%rd5];
$L__BB0_7:
	cvta.to.global.u64 	%rd10, %rd1;
	mul.wide.s32 	%rd11, %r1, 4;
	add.s64 	%rd12, %rd10, %rd11;
	st.global.u32 	[%rd12], %r26;
	ret;

}


// ===== COMPILED SASS (sm_100) =====

	.target	sm_100

	.elftype	@"ET_EXEC"


//--------------------- .note.nv.tkinfo           --------------------------
	.section	.note.nv.tkinfo,"",@"SHT_NOTE"
	.sectionflags	@"SHF_NOTE_NV_TKINFO"
	.tkinfo
        /*0018*/ 	.word	0x00000002
        /*0030*/ 	.string	""
        /*0030*/ 	.string	"ptxas"
        /*0030*/ 	.string	"Cuda compilation tools, release 13.0, V13.0.88"
        /*0030*/ 	.string	"Build cuda_13.0.r13.0/compiler.36424714_0"
        /*0030*/ 	.string	"-arch sm_100 -m 64 "



//--------------------- .note.nv.cuinfo           --------------------------
	.section	.note.nv.cuinfo,"",@"SHT_NOTE"
	.sectionflags	@"SHF_NOTE_NV_CUINFO"
        /*0018*/ 	.short	0x0002
        /*001a*/ 	.short	0x0064
        /*001c*/ 	.short	0x0082
	.zero		2


//--------------------- .nv.info                  --------------------------
	.section	.nv.info,"",@"SHT_CUDA_INFO"
	.align	4


	//----- nvinfo : EIATTR_REGCOUNT
	.align		4
        /*0000*/ 	.byte	0x04, 0x2f
        /*0002*/ 	.short	(.L_2 - .L_1)
	.align		4
.L_1:
        /*0004*/ 	.word	index@(_Z16mandelbrotKernelPjddddddi)
        /*0008*/ 	.word	0x00000016


	//----- nvinfo : EIATTR_FRAME_SIZE
	.align		4
.L_2:
        /*000c*/ 	.byte	0x04, 0x11
        /*000e*/ 	.short	(.L_4 - .L_3)
	.align		4
.L_3:
        /*0010*/ 	.word	index@(_Z16mandelbrotKernelPjddddddi)
        /*0014*/ 	.word	0x00000000


	//----- nvinfo : EIATTR_MIN_STACK_SIZE
	.align		4
.L_4:
        /*0018*/ 	.byte	0x04, 0x12
        /*001a*/ 	.short	(.L_6 - .L_5)
	.align		4
.L_5:
        /*001c*/ 	.word	index@(_Z16mandelbrotKernelPjddddddi)
        /*0020*/ 	.word	0x00000000
.L_6:


//--------------------- .nv.compat                --------------------------
	.section	.nv.compat,"",@"SHT_CUDA_COMPAT_INFO"
	.align	4
        /*0000*/ 	.byte	0x02, 0x09, 0x00, 0x00, 0x02, 0x02, 0x01, 0x00, 0x02, 0x05, 0x05, 0x00, 0x03, 0x07, 0x01, 0x01
        /*0010*/ 	.byte	0x02, 0x03, 0x00, 0x00, 0x02, 0x06, 0x01, 0x00, 0x04, 0x0b, 0x08, 0x00, 0x01, 0x00, 0x00, 0x00
        /*0020*/ 	.byte	0x00, 0x00, 0x00, 0x00


//--------------------- .nv.info._Z16mandelbrotKernelPjddddddi --------------------------
	.section	.nv.info._Z16mandelbrotKernelPjddddddi,"",@"SHT_CUDA_INFO"
	.sectionflags	@""
	.align	4


	//----- nvinfo : EIATTR_CUDA_API_VERSION
	.align		4
        /*0000*/ 	.byte	0x04, 0x37
        /*0002*/ 	.short	(.L_8 - .L_7)
.L_7:
        /*0004*/ 	.word	0x00000082


	//----- nvinfo : EIATTR_KPARAM_INFO
	.align		4
.L_8:
        /*0008*/ 	.byte	0x04, 0x17
        /*000a*/ 	.short	(.L_10 - .L_9)
.L_9:
        /*000c*/ 	.word	0x00000000
        /*0010*/ 	.short	0x0007
        /*0012*/ 	.short	0x0038
        /*0014*/ 	.byte	0x00, 0xf0, 0x11, 0x00


	//----- nvinfo : EIATTR_KPARAM_INFO
	.align		4
.L_10:
        /*0018*/ 	.byte	0x04, 0x17
        /*001a*/ 	.short	(.L_12 - .L_11)
.L_11:
        /*001c*/ 	.word	0x00000000
        /*0020*/ 	.short	0x0006
        /*0022*/ 	.short	0x0030
        /*0024*/ 	.byte	0x00, 0xf0, 0x21, 0x00


	//----- nvinfo : EIATTR_KPARAM_INFO
	.align		4
.L_12:
        /*0028*/ 	.byte	0x04, 0x17
        /*002a*/ 	.short	(.L_14 - .L_13)
.L_13:
        /*002c*/ 	.word	0x00000000
        /*0030*/ 	.short	0x0005
        /*0032*/ 	.short	0x0028
        /*0034*/ 	.byte	0x00, 0xf0, 0x21, 0x00


	//----- nvinfo : EIATTR_KPARAM_INFO
	.align		4
.L_14:
        /*0038*/ 	.byte	0x04, 0x17
        /*003a*/ 	.short	(.L_16 - .L_15)
.L_15:
        /*003c*/ 	.word	0x00000000
        /*0040*/ 	.short	0x0004
        /*0042*/ 	.short	0x0020
        /*0044*/ 	.byte	0x00, 0xf0, 0x21, 0x00


	//----- nvinfo : EIATTR_KPARAM_INFO
	.align		4
.L_16:
        /*0048*/ 	.byte	0x04, 0x17
        /*004a*/ 	.short	(.L_18 - .L_17)
.L_17:
        /*004c*/ 	.word	0x00000000
        /*0050*/ 	.short	0x0003
        /*0052*/ 	.short	0x0018
        /*0054*/ 	.byte	0x00, 0xf0, 0x21, 0x00


	//----- nvinfo : EIATTR_KPARAM_INFO
	.align		4
.L_18:
        /*0058*/ 	.byte	0x04, 0x17
        /*005a*/ 	.short	(.L_20 - .L_19)
.L_19:
        /*005c*/ 	.word	0x00000000
        /*0060*/ 	.short	0x0002
        /*0062*/ 	.short	0x0010
        /*0064*/ 	.byte	0x00, 0xf0, 0x21, 0x00


	//----- nvinfo : EIATTR_KPARAM_INFO
	.align		4
.L_20:
        /*0068*/ 	.byte	0x04, 0x17
        /*006a*/ 	.short	(.L_22 - .L_21)
.L_21:
        /*006c*/ 	.word	0x00000000
        /*0070*/ 	.short	0x0001
        /*0072*/ 	.short	0x0008
        /*0074*/ 	.byte	0x00, 0xf0, 0x21, 0x00


	//----- nvinfo : EIATTR_KPARAM_INFO
	.align		4
.L_22:
        /*0078*/ 	.byte	0x04, 0x17
        /*007a*/ 	.short	(.L_24 - .L_23)
.L_23:
        /*007c*/ 	.word	0x00000000
        /*0080*/ 	.short	0x0000
        /*0082*/ 	.short	0x0000
        /*0084*/ 	.byte	0x00, 0xf5, 0x21, 0x00


	//----- nvinfo : EIATTR_SPARSE_MMA_MASK
	.align		4
.L_24:
        /*0088*/ 	.byte	0x03, 0x50
        /*008a*/ 	.short	0x0000


	//----- nvinfo : EIATTR_MAXREG_COUNT
	.align		4
        /*008c*/ 	.byte	0x03, 0x1b
        /*008e*/ 	.short	0x00ff


	//----- nvinfo : EIATTR_MERCURY_ISA_VERSION
	.align		4
        /*0090*/ 	.byte	0x03, 0x5f
        /*0092*/ 	.short	0x0101


	//----- nvinfo : EIATTR_VRC_CTA_INIT_COUNT
	.align		4
        /*0094*/ 	.byte	0x02, 0x4a
	.zero		1
	.zero		1


	//----- nvinfo : EIATTR_EXIT_INSTR_OFFSETS
	.align		4
        /*0098*/ 	.byte	0x04, 0x1c
        /*009a*/ 	.short	(.L_26 - .L_25)


	//   ....[0]....
.L_25:
        /*009c*/ 	.word	0x000003d0


	//----- nvinfo : EIATTR_CRS_STACK_SIZE
	.align		4
.L_26:
        /*00a0*/ 	.byte	0x04, 0x1e
        /*00a2*/ 	.short	(.L_28 - .L_27)
.L_27:
        /*00a4*/ 	.word	0x00000000


	//----- nvinfo : EIATTR_CBANK_PARAM_SIZE
	.align		4
.L_28:
        /*00a8*/ 	.byte	0x03, 0x19
        /*00aa*/ 	.short	0x003c


	//----- nvinfo : EIATTR_PARAM_CBANK
	.align		4
        /*00ac*/ 	.byte	0x04, 0x0a
        /*00ae*/ 	.short	(.L_30 - .L_29)
	.align		4
.L_29:
        /*00b0*/ 	.word	index@(.nv.constant0._Z16mandelbrotKernelPjddddddi)
        /*00b4*/ 	.short	0x0380
        /*00b6*/ 	.short	0x003c


	//----- nvinfo : EIATTR_SW_WAR
	.align		4
.L_30:
        /*00b8*/ 	.byte	0x04, 0x36
        /*00ba*/ 	.short	(.L_32 - .L_31)
.L_31:
        /*00bc*/ 	.word	0x00000008
.L_32:


//--------------------- .nv.callgraph             --------------------------
	.section	.nv.callgraph,"",@"SHT_CUDA_CALLGRAPH"
	.align	4
	.sectionentsize	8
	.align		4
        /*0000*/ 	.word	0x00000000
	.align		4
        /*0004*/ 	.word	0xffffffff
	.align		4
        /*0008*/ 	.word	0x00000000
	.align		4
        /*000c*/ 	.word	0xfffffffe
	.align		4
        /*0010*/ 	.word	0x00000000
	.align		4
        /*0014*/ 	.word	0xfffffffd
	.align		4
        /*0018*/ 	.word	0x00000000
	.align		4
        /*001c*/ 	.word	0xfffffffc


//--------------------- .nv.constant3             --------------------------
	.section	.nv.constant3,"a",@progbits
	.align	4
.nv.constant3:
	.type		c_Pallete,@object
	.size		c_Pallete,(.L_0 - c_Pallete)
c_Pallete:
	.zero		64
.L_0:


//--------------------- .text._Z16mandelbrotKernelPjddddddi --------------------------
	.section	.text._Z16mandelbrotKernelPjddddddi,"ax",@progbits
	.align	128
        .global         _Z16mandelbrotKernelPjddddddi
        .type           _Z16mandelbrotKernelPjddddddi,@function
        .size           _Z16mandelbrotKernelPjddddddi,(.L_x_6 - _Z16mandelbrotKernelPjddddddi)
        .other          _Z16mandelbrotKernelPjddddddi,@"STO_CUDA_ENTRY STV_DEFAULT"
_Z16mandelbrotKernelPjddddddi:
.text._Z16mandelbrotKernelPjddddddi:
[----:B------:R-:W-:Y:S01]  /*0000*/  LDC R1, c[0x0][0x37c] ;  /* 0x0000df00ff017b82 */ /* 0x000fe20000000800 */
[----:B------:R-:W0:Y:S01]  /*0010*/  S2R R2, SR_CTAID.X ;  /* 0x0000000000027919 */ /* 0x000e220000002500 */
[----:B------:R-:W0:Y:S06]  /*0020*/  LDCU UR4, c[0x0][0x360] ;  /* 0x00006c00ff0477ac */ /* 0x000e2c0008000800 */
[----:B------:R-:W1:Y:S01]  /*0030*/  LDC.64 R10, c[0x0][0x3b0] ;  /* 0x0000ec00ff0a7b82 */ /* 0x000e620000000a00 */
[----:B------:R-:W-:Y:S01]  /*0040*/  BSSY.RECONVERGENT B0, `(.L_x_0) ;  /* 0x0000028000007945 */ /* 0x000fe20003800200 */
[----:B------:R-:W0:Y:S06]  /*0050*/  S2R R3, SR_TID.X ;  /* 0x0000000000037919 */ /* 0x000e2c0000002100 */
[----:B------:R-:W2:Y:S08]  /*0060*/  LDC.64 R8, c[0x0][0x388] ;  /* 0x0000e200ff087b82 */ /* 0x000eb00000000a00 */
[----:B------:R-:W3:Y:S01]  /*0070*/  LDC R19, c[0x0][0x3b8] ;  /* 0x0000ee00ff137b82 */ /* 0x000ee20000000800 */
[----:B0-----:R-:W-:Y:S01]  /*0080*/  IMAD R3, R2, UR4, R3 ;  /* 0x0000000402037c24 */ /* 0x001fe2000f8e0203 */
[----:B------:R-:W1:Y:S01]  /*0090*/  LDCU.128 UR4, c[0x0][0x3a0] ;  /* 0x00007400ff0477ac */ /* 0x000e620008000c00 */
[----:B------:R-:W-:-:S04]  /*00a0*/  IMAD.MOV.U32 R2, RZ, RZ, RZ ;  /* 0x000000ffff027224 */ /* 0x000fc800078e00ff */
[----:B------:R-:W-:-:S05]  /*00b0*/  IMAD.HI R0, R3, -0x77777777, R2 ;  /* 0x8888888903007827 */ /* 0x000fca00078e0202 */
[----:B------:R-:W-:-:S04]  /*00c0*/  SHF.R.U32.HI R5, RZ, 0x1f, R0 ;  /* 0x0000001fff057819 */ /* 0x000fc80000011600 */
[----:B------:R-:W-:Y:S01]  /*00d0*/  LEA.HI.SX32 R15, R0, R5, 0x16 ;  /* 0x00000005000f7211 */ /* 0x000fe200078fb2ff */
[----:B------:R-:W-:-:S03]  /*00e0*/  IMAD.MOV.U32 R0, RZ, RZ, RZ ;  /* 0x000000ffff007224 */ /* 0x000fc600078e00ff */
[----:B------:R-:W1:Y:S01]  /*00f0*/  I2F.F64 R4, R15 ;  /* 0x0000000f00047312 */ /* 0x000e620000201c00 */
[----:B------:R-:W-:-:S07]  /*0100*/  IMAD R14, R15, -0x780, R3 ;  /* 0xfffff8800f0e7824 */ /* 0x000fce00078e0203 */
[----:B------:R-:W2:Y:S01]  /*0110*/  I2F.F64 R6, R14 ;  /* 0x0000000e00067312 */ /* 0x000ea20000201c00 */
[----:B-1----:R-:W-:Y:S02]  /*0120*/  DFMA R4, -R4, R10, UR4 ;  /* 0x0000000404047e2b */ /* 0x002fe4000800010a */
[----:B--2---:R-:W-:-:S06]  /*0130*/  DFMA R6, R6, UR6, R8 ;  /* 0x0000000606067c2b */ /* 0x004fcc0008000008 */
[----:B------:R-:W-:Y:S02]  /*0140*/  DMUL R10, R4, R4 ;  /* 0x00000004040a7228 */ /* 0x000fe40000000000 */
[----:B------:R-:W-:-:S08]  /*0150*/  DMUL R8, R6, R6 ;  /* 0x0000000606087228 */ /* 0x000fd00000000000 */
[----:B------:R-:W-:-:S08]  /*0160*/  DADD R12, R8, R10 ;  /* 0x00000000080c7229 */ /* 0x000fd0000000000a */
[----:B------:R-:W-:-:S06]  /*0170*/  DSETP.GTU.AND P0, PT, R12, 4, PT ;  /* 0x401000000c00742a */ /* 0x000fcc0003f0c000 */
[C---:B---3--:R-:W-:Y:S02]  /*0180*/  ISETP.LT.OR P1, PT, R19.reuse, 0x1, P0 ;  /* 0x000000011300780c */ /* 0x048fe40000721670 */
[----:B------:R-:W-:-:S11]  /*0190*/  ISETP.GT.AND P0, PT, R19, RZ, PT ;  /* 0x000000ff1300720c */ /* 0x000fd60003f04270 */
[----:B------:R-:W-:Y:S05]  /*01a0*/  @P1 BRA `(.L_x_1) ;  /* 0x0000000000441947 */ /* 0x000fea0003800000 */
[----:B------:R-:W-:Y:S01]  /*01b0*/  MOV R0, RZ ;  /* 0x000000ff00007202 */ /* 0x000fe20000000f00 */
[----:B------:R-:W-:Y:S01]  /*01c0*/  IMAD.MOV.U32 R14, RZ, RZ, R4 ;  /* 0x000000ffff0e7224 */ /* 0x000fe200078e0004 */
[----:B------:R-:W-:Y:S01]  /*01d0*/  MOV R16, R6 ;  /* 0x0000000600107202 */ /* 0x000fe20000000f00 */
[----:B------:R-:W-:Y:S02]  /*01e0*/  IMAD.MOV.U32 R15, RZ, RZ, R5 ;  /* 0x000000ffff0f7224 */ /* 0x000fe400078e0005 */
[----:B------:R-:W-:-:S07]  /*01f0*/  IMAD.MOV.U32 R17, RZ, RZ, R7 ;  /* 0x000000ffff117224 */ /* 0x000fce00078e0007 */
.L_x_2:
[----:B------:R-:W-:Y:S01]  /*0200*/  DADD R8, -R10, R8 ;  /* 0x000000000a087229 */ /* 0x000fe20000000108 */
[----:B------:R-:W-:Y:S01]  /*0210*/  VIADD R0, R0, 0x1 ;  /* 0x0000000100007836 */ /* 0x000fe20000000000 */
[----:B------:R-:W-:-:S04]  /*0220*/  DADD R10, R16, R16 ;  /* 0x00000000100a7229 */ /* 0x000fc80000000010 */
[----:B------:R-:W-:Y:S02]  /*0230*/  ISETP.GE.AND P1, PT, R0, R19, PT ;  /* 0x000000130000720c */ /* 0x000fe40003f26270 */
[----:B------:R-:W-:Y:S02]  /*0240*/  DADD R16, R6, R8 ;  /* 0x0000000006107229 */ /* 0x000fe40000000008 */
[----:B------:R-:W-:Y:S01]  /*0250*/  DFMA R14, R10, R14, R4 ;  /* 0x0000000e0a0e722b */ /* 0x000fe20000000004 */
[----:B------:R-:W-:-:S05]  /*0260*/  PLOP3.LUT P0, PT, P1, PT, PT, 0x8, 0x80 ;  /* 0x000000000080781c */ /* 0x000fca0000f0e170 */
[----:B------:R-:W-:Y:S02]  /*0270*/  DMUL R8, R16, R16 ;  /* 0x0000001010087228 */ /* 0x000fe40000000000 */
[----:B------:R-:W-:-:S08]  /*0280*/  DMUL R10, R14, R14 ;  /* 0x0000000e0e0a7228 */ /* 0x000fd00000000000 */
[----:B------:R-:W-:-:S08]  /*0290*/  DADD R12, R8, R10 ;  /* 0x00000000080c7229 */ /* 0x000fd0000000000a */
[----:B------:R-:W-:-:S14]  /*02a0*/  DSETP.LE.AND P2, PT, R12, 4, PT ;  /* 0x401000000c00742a */ /* 0x000fdc0003f43000 */
[----:B------:R-:W-:Y:S05]  /*02b0*/  @!P1 BRA P2, `(.L_x_2) ;  /* 0xfffffffc00d09947 */ /* 0x000fea000103ffff */
.L_x_1:
[----:B------:R-:W-:Y:S05]  /*02c0*/  BSYNC.RECONVERGENT B0 ;  /* 0x0000000000007941 */ /* 0x000fea0003800200 */
.L_x_0:
[----:B------:R-:W-:Y:S01]  /*02d0*/  DSETP.GT.AND P1, PT, R12, 4, PT ;  /* 0x401000000c00742a */ /* 0x000fe20003f24000 */
[----:B------:R-:W0:Y:S01]  /*02e0*/  LDC.64 R4, c[0x0][0x380] ;  /* 0x0000e000ff047b82 */ /* 0x000e220000000a00 */
[----:B------:R-:W1:Y:S01]  /*02f0*/  LDCU.64 UR4, c[0x0][0x358] ;  /* 0x00006b00ff0477ac */ /* 0x000e620008000a00 */
[----:B------:R-:W-:Y:S11]  /*0300*/  BSSY.RECONVERGENT B0, `(.L_x_3) ;  /* 0x000000b000007945 */ /* 0x000ff60003800200 */
[----:B------:R-:W-:-:S04]  /*0310*/  @P1 SHF.L.U32 R2, R0, 0x2, RZ ;  /* 0x0000000200021819 */ /* 0x000fc800000006ff */
[----:B------:R-:W-:-:S06]  /*0320*/  @P1 LOP3.LUT R7, R2, 0x3c, RZ, 0xc0, !PT ;  /* 0x0000003c02071812 */ /* 0x000fcc00078ec0ff */
[----:B------:R-:W2:Y:S01]  /*0330*/  @P1 LDC R7, c[0x3][R7] ;  /* 0x00c0000007071b82 */ /* 0x000ea20000000800 */
[----:B0-----:R-:W-:Y:S01]  /*0340*/  IMAD.WIDE R2, R3, 0x4, R4 ;  /* 0x0000000403027825 */ /* 0x001fe200078e0204 */
[----:B-1----:R-:W-:Y:S06]  /*0350*/  @P1 BRA `(.L_x_4) ;  /* 0x0000000000141947 */ /* 0x002fec0003800000 */
[----:B------:R-:W-:Y:S02]  /*0360*/  ISETP.EQ.OR P0, PT, R0, RZ, !P0 ;  /* 0x000000ff0000720c */ /* 0x000fe40004702670 */
[----:B--2---:R-:W-:-:S11]  /*0370*/  MOV R7, 0xff ;  /* 0x000000ff00077802 */ /* 0x004fd60000000f00 */
[----:B------:R-:W-:-:S05]  /*0380*/  @!P0 IMAD.SHL.U32 R0, R0, 0x4, RZ ;  /* 0x0000000400008824 */ /* 0x000fca00078e00ff */
[----:B------:R-:W-:-:S04]  /*0390*/  @!P0 LOP3.LUT R0, R0, 0x3c, RZ, 0xc0, !PT ;  /* 0x0000003c00008812 */ /* 0x000fc800078ec0ff */
[----:B------:R0:W1:Y:S03]  /*03a0*/  @!P0 LDC R7, c[0x3][R0] ;  /* 0x00c0000000078b82 */ /* 0x0000660000000800 */
.L_x_4:
[----:B------:R-:W-:Y:S05]  /*03b0*/  BSYNC.RECONVERGENT B0 ;  /* 0x0000000000007941 */ /* 0x000fea0003800200 */
.L_x_3:
[----:B-12---:R-:W-:Y:S01]  /*03c0*/  STG.E desc[UR4][R2.64], R7 ;  /* 0x0000000702007986 */ /* 0x006fe2000c101904 */
[----:B------:R-:W-:Y:S05]  /*03d0*/  EXIT ;  /* 0x000000000000794d */ /* 0x000fea0003800000 */
.L_x_5:
[----:B------:R-:W-:-:S00]  /*03e0*/  BRA `(.L_x_5) ;  /* 0xfffffffc00fc7947 */ /* 0x000fc0000383ffff */
[----:B------:R-:W-:-:S00]  /*03f0*/  NOP ;  /* 0x0000000000007918 */ /* 0x000fc00000000000 */
        /* <DEDUP_REMOVED lines=8> */
.L_x_6:


//--------------------- .nv.shared.reserved.0     --------------------------
	.section	.nv.shared.reserved.0,"aw",@nobits
	.weak		__nv_reservedSMEM_offset_0_alias
	.size		__nv_reservedSMEM_offset_0_alias, 0, 64
	.other		__nv_reservedSMEM_offset_0_alias,@"STO_CUDA_RESERVED_SHARED STV_DEFAULT"
__nv_reservedSMEM_offset_0_alias:
	.zero		0
	.zero		64


//--------------------- .nv.constant0._Z16mandelbrotKernelPjddddddi --------------------------
	.section	.nv.constant0._Z16mandelbrotKernelPjddddddi,"a",@progbits
	.sectionflags	@""
	.align	4
.nv.constant0._Z16mandelbrotKernelPjddddddi:
	.zero		956


//--------------------- SYMBOLS --------------------------

	.type		.nv.reservedSmem.offset0,@object
	.size		.nv.reservedSmem.offset0,0x4
